//
// Generated by NVIDIA NVVM Compiler
//
// Compiler Build ID: CL-36424714
// Cuda compilation tools, release 13.0, V13.0.88
// Based on NVVM 20.0.0
//

.version 9.0
.target sm_100
.address_size 64

	// .globl	_Z6kernelPf

.visible .entry _Z6kernelPf(
	.param .u64 .ptr .align 1 _Z6kernelPf_param_0
)
{
	.reg .b32 	%r<5>;
	.reg .b32 	%f<2>;
	.reg .b64 	%rd<5>;

	ld.param.u64 	%rd1, [_Z6kernelPf_param_0];
	cvta.to.global.u64 	%rd2, %rd1;
	mov.u32 	%r1, %ctaid.x;
	mov.u32 	%r2, %ntid.x;
	mov.u32 	%r3, %tid.x;
	mad.lo.s32 	%r4, %r1, %r2, %r3;
	cvt.rn.f32.s32 	%f1, %r4;
	mul.wide.s32 	%rd3, %r4, 4;
	add.s64 	%rd4, %rd2, %rd3;
	st.global.f32 	[%rd4], %f1;
	ret;

}


// ===== COMPILED SASS (sm_100) =====

	.target	sm_100

	.elftype	@"ET_EXEC"


//--------------------- .note.nv.tkinfo           --------------------------
	.section	.note.nv.tkinfo,"",@"SHT_NOTE"
	.sectionflags	@"SHF_NOTE_NV_TKINFO"
	.tkinfo
        /*0018*/ 	.word	0x00000002
        /*0030*/ 	.string	""
        /*0030*/ 	.string	"ptxas"
        /*0030*/ 	.string	"Cuda compilation tools, release 13.0, V13.0.88"
        /*0030*/ 	.string	"Build cuda_13.0.r13.0/compiler.36424714_0"
        /*0030*/ 	.string	"-arch sm_100 -m 64 "



//--------------------- .note.nv.cuinfo           --------------------------
	.section	.note.nv.cuinfo,"",@"SHT_NOTE"
	.sectionflags	@"SHF_NOTE_NV_CUINFO"
        /*0018*/ 	.short	0x0002
        /*001a*/ 	.short	0x0064
        /*001c*/ 	.short	0x0082
	.zero		2


//--------------------- .nv.info                  --------------------------
	.section	.nv.info,"",@"SHT_CUDA_INFO"
	.align	4


	//----- nvinfo : EIATTR_REGCOUNT
	.align		4
        /*0000*/ 	.byte	0x04, 0x2f
        /*0002*/ 	.short	(.L_1 - .L_0)
	.align		4
.L_0:
        /*0004*/ 	.word	index@(_Z6kernelPf)
        /*0008*/ 	.word	0x00000008


	//----- nvinfo : EIATTR_FRAME_SIZE
	.align		4
.L_1:
        /*000c*/ 	.byte	0x04, 0x11
        /*000e*/ 	.short	(.L_3 - .L_2)
	.align		4
.L_2:
        /*0010*/ 	.word	index@(_Z6kernelPf)
        /*0014*/ 	.word	0x00000000


	//----- nvinfo : EIATTR_MIN_STACK_SIZE
	.align		4
.L_3:
        /*0018*/ 	.byte	0x04, 0x12
        /*001a*/ 	.short	(.L_5 - .L_4)
	.align		4
.L_4:
        /*001c*/ 	.word	index@(_Z6kernelPf)
        /*0020*/ 	.word	0x00000000
.L_5:


//--------------------- .nv.compat                --------------------------
	.section	.nv.compat,"",@"SHT_CUDA_COMPAT_INFO"
	.align	4
        /*0000*/ 	.byte	0x02, 0x09, 0x00, 0x00, 0x02, 0x02, 0x01, 0x00, 0x02, 0x05, 0x05, 0x00, 0x03, 0x07, 0x01, 0x01
        /*0010*/ 	.byte	0x02, 0x03, 0x00, 0x00, 0x02, 0x06, 0x01, 0x00, 0x04, 0x0b, 0x08, 0x00, 0x09, 0x00, 0x00, 0x00
        /*0020*/ 	.byte	0x00, 0x00, 0x00, 0x00


//--------------------- .nv.info._Z6kernelPf      --------------------------
	.section	.nv.info._Z6kernelPf,"",@"SHT_CUDA_INFO"
	.sectionflags	@""
	.align	4


	//----- nvinfo : EIATTR_CUDA_API_VERSION
	.align		4
        /*0000*/ 	.byte	0x04, 0x37
        /*0002*/ 	.short	(.L_7 - .L_6)
.L_6:
        /*0004*/ 	.word	0x00000082


	//----- nvinfo : EIATTR_KPARAM_INFO
	.align		4
.L_7:
        /*0008*/ 	.byte	0x04, 0x17
        /*000a*/ 	.short	(.L_9 - .L_8)
.L_8:
        /*000c*/ 	.word	0x00000000
        /*0010*/ 	.short	0x0000
        /*0012*/ 	.short	0x0000
        /*0014*/ 	.byte	0x00, 0xf5, 0x21, 0x00


	//----- nvinfo : EIATTR_SPARSE_MMA_MASK
	.align		4
.L_9:
        /*0018*/ 	.byte	0x03, 0x50
        /*001a*/ 	.short	0x0000


	//----- nvinfo : EIATTR_MAXREG_COUNT
	.align		4
        /*001c*/ 	.byte	0x03, 0x1b
        /*001e*/ 	.short	0x00ff


	//----- nvinfo : EIATTR_MERCURY_ISA_VERSION
	.align		4
        /*0020*/ 	.byte	0x03, 0x5f
        /*0022*/ 	.short	0x0101


	//----- nvinfo : EIATTR_VRC_CTA_INIT_COUNT
	.align		4
        /*0024*/ 	.byte	0x02, 0x4a
	.zero		1
	.zero		1


	//----- nvinfo : EIATTR_EXIT_INSTR_OFFSETS
	.align		4
        /*0028*/ 	.byte	0x04, 0x1c
        /*002a*/ 	.short	(.L_11 - .L_10)


	//   ....[0]....
.L_10:
        /*002c*/ 	.word	0x000000a0


	//----- nvinfo : EIATTR_CBANK_PARAM_SIZE
	.align		4
.L_11:
        /*0030*/ 	.byte	0x03, 0x19
        /*0032*/ 	.short	0x0008


	//----- nvinfo : EIATTR_PARAM_CBANK
	.align		4
        /*0034*/ 	.byte	0x04, 0x0a
        /*0036*/ 	.short	(.L_13 - .L_12)
	.align		4
.L_12:
        /*0038*/ 	.word	index@(.nv.constant0._Z6kernelPf)
        /*003c*/ 	.short	0x0380
        /*003e*/ 	.short	0x0008


	//----- nvinfo : EIATTR_SW_WAR
	.align		4
.L_13:
        /*0040*/ 	.byte	0x04, 0x36
        /*0042*/ 	.short	(.L_15 - .L_14)
.L_14:
        /*0044*/ 	.word	0x00000008
.L_15:


//--------------------- .nv.callgraph             --------------------------
	.section	.nv.callgraph,"",@"SHT_CUDA_CALLGRAPH"
	.align	4
	.sectionentsize	8
	.align		4
        /*0000*/ 	.word	0x00000000
	.align		4
        /*0004*/ 	.word	0xffffffff
	.align		4
        /*0008*/ 	.word	0x00000000
	.align		4
        /*000c*/ 	.word	0xfffffffe
	.align		4
        /*0010*/ 	.word	0x00000000
	.align		4
        /*0014*/ 	.word	0xfffffffd
	.align		4
        /*0018*/ 	.word	0x00000000
	.align		4
        /*001c*/ 	.word	0xfffffffc


//--------------------- .text._Z6kernelPf         --------------------------
	.section	.text._Z6kernelPf,"ax",@progbits
	.align	128
        .global         _Z6kernelPf
        .type           _Z6kernelPf,@function
        .size           _Z6kernelPf,(.L_x_1 - _Z6kernelPf)
        .other          _Z6kernelPf,@"STO_CUDA_ENTRY STV_DEFAULT"
_Z6kernelPf:
.text._Z6kernelPf:
[----:B------:R-:W-:Y:S01]  /*0000*/  LDC R1, c[0x0][0x37c] ;  /* 0x0000df00ff017b82 */ /* 0x000fe20000000800 */
[----:B------:R-:W0:Y:S07]  /*0010*/  S2R R0, SR_TID.X ;  /* 0x0000000000007919 */ /* 0x000e2e0000002100 */
[----:B------:R-:W0:Y:S01]  /*0020*/  S2UR UR6, SR_CTAID.X ;  /* 0x00000000000679c3 */ /* 0x000e220000002500 */
[----:B------:R-:W1:Y:S07]  /*0030*/  LDCU.64 UR4, c[0x0][0x358] ;  /* 0x00006b00ff0477ac */ /* 0x000e6e0008000a00 */
[----:B------:R-:W0:Y:S08]  /*0040*/  LDC R5, c[0x0][0x360] ;  /* 0x0000d800ff057b82 */ /* 0x000e300000000800 */
[----:B------:R-:W2:Y:S01]  /*0050*/  LDC.64 R2, c[0x0][0x380] ;  /* 0x0000e000ff027b82 */ /* 0x000ea20000000a00 */
[----:B0-----:R-:W-:-:S04]  /*0060*/  IMAD R5, R5, UR6, R0 ;  /* 0x0000000605057c24 */ /* 0x001fc8000f8e0200 */
[----:B--2---:R-:W-:Y:S01]  /*0070*/  IMAD.WIDE R2, R5, 0x4, R2 ;  /* 0x0000000405027825 */ /* 0x004fe200078e0202 */
[----:B------:R-:W-:-:S05]  /*0080*/  I2FP.F32.S32 R5, R5 ;  /* 0x0000000500057245 */ /* 0x000fca0000201400 */
[----:B-1----:R-:W-:Y:S01]  /*0090*/  STG.E desc[UR4][R2.64], R5 ;  /* 0x0000000502007986 */ /* 0x002fe2000c101904 */
[----:B------:R-:W-:Y:S05]  /*00a0*/  EXIT ;  /* 0x000000000000794d */ /* 0x000fea0003800000 */
.L_x_0:
[----:B------:R-:W-:-:S00]  /*00b0*/  BRA `(.L_x_0) ;  /* 0xfffffffc00fc7947 */ /* 0x000fc0000383ffff */
[----:B------:R-:W-:-:S00]  /*00c0*/  NOP ;  /* 0x0000000000007918 */ /* 0x000fc00000000000 */
        /* <DEDUP_REMOVED lines=11> */
.L_x_1:


//--------------------- .nv.shared.reserved.0     --------------------------
	.section	.nv.shared.reserved.0,"aw",@nobits
	.weak		__nv_reservedSMEM_offset_0_alias
	.size		__nv_reservedSMEM_offset_0_alias, 0, 64
	.other		__nv_reservedSMEM_offset_0_alias,@"STO_CUDA_RESERVED_SHARED STV_DEFAULT"
__nv_reservedSMEM_offset_0_alias:
	.zero		0
	.zero		64


//--------------------- .nv.constant0._Z6kernelPf --------------------------
	.section	.nv.constant0._Z6kernelPf,"a",@progbits
	.sectionflags	@""
	.align	4
.nv.constant0._Z6kernelPf:
	.zero		904


//--------------------- SYMBOLS --------------------------

	.type		.nv.reservedSmem.offset0,@object
	.size		.nv.reservedSmem.offset0,0x4
